//
// Generated by NVIDIA NVVM Compiler
//
// Compiler Build ID: CL-36424714
// Cuda compilation tools, release 13.0, V13.0.88
// Based on NVVM 20.0.0
//

.version 9.0
.target sm_100
.address_size 64

	// .globl	_Z12tlb2_attack2PPjiPii

.visible .entry _Z12tlb2_attack2PPjiPii(
	.param .u64 .ptr .align 1 _Z12tlb2_attack2PPjiPii_param_0,
	.param .u32 _Z12tlb2_attack2PPjiPii_param_1,
	.param .u64 .ptr .align 1 _Z12tlb2_attack2PPjiPii_param_2,
	.param .u32 _Z12tlb2_attack2PPjiPii_param_3
)
{
	.reg .pred 	%p<4>;
	.reg .b32 	%r<34>;
	.reg .b64 	%rd<21>;

	ld.param.u64 	%rd3, [_Z12tlb2_attack2PPjiPii_param_0];
	ld.param.u32 	%r15, [_Z12tlb2_attack2PPjiPii_param_1];
	ld.param.u64 	%rd2, [_Z12tlb2_attack2PPjiPii_param_2];
	ld.param.u32 	%r16, [_Z12tlb2_attack2PPjiPii_param_3];
	cvta.to.global.u64 	%rd1, %rd3;
	mov.u32 	%r1, %tid.x;
	rem.u32 	%r33, %r1, %r16;
	setp.lt.s32 	%p1, %r15, 1;
	mov.b32 	%r31, 0;
	mov.u32 	%r32, %r31;
	@%p1 bra 	$L__BB0_3;
	neg.s32 	%r27, %r15;
	mov.b32 	%r32, 0;
	mov.u32 	%r31, %r32;
$L__BB0_2:
	.pragma "nounroll";
	mul.wide.u32 	%rd5, %r33, 8;
	add.s64 	%rd6, %rd1, %rd5;
	ld.global.u64 	%rd7, [%rd6];
	mul.wide.u32 	%rd8, %r31, 4;
	add.s64 	%rd4, %rd7, %rd8;
	// begin inline asm
	ld.global.cg.s32 %r31, [%rd4];
	// end inline asm
	// begin inline asm
	membar.cta;
	// end inline asm
	add.s32 	%r20, %r33, 1;
	add.s32 	%r32, %r31, %r32;
	setp.eq.s32 	%p2, %r20, %r16;
	selp.b32 	%r33, 0, %r20, %p2;
	add.s32 	%r27, %r27, 1;
	setp.ne.s32 	%p3, %r27, 0;
	@%p3 bra 	$L__BB0_2;
$L__BB0_3:
	cvta.to.global.u64 	%rd9, %rd2;
	mov.u32 	%r21, %ntid.x;
	mov.u32 	%r22, %ctaid.x;
	mad.lo.s32 	%r23, %r21, %r22, %r1;
	mul.wide.u32 	%rd10, %r23, 4;
	add.s64 	%rd11, %rd9, %rd10;
	st.global.u32 	[%rd11], %r31;
	mul.wide.u32 	%rd12, %r33, 8;
	add.s64 	%rd13, %rd1, %rd12;
	ld.global.u64 	%rd14, [%rd13];
	mul.wide.u32 	%rd15, %r31, 4;
	add.s64 	%rd16, %rd14, %rd15;
	ld.u32 	%r24, [%rd16];
	add.s32 	%r25, %r23, 1;
	mul.wide.u32 	%rd17, %r25, 4;
	add.s64 	%rd18, %rd9, %rd17;
	st.global.u32 	[%rd18], %r24;
	add.s32 	%r26, %r23, 2;
	mul.wide.u32 	%rd19, %r26, 4;
	add.s64 	%rd20, %rd9, %rd19;
	st.global.u32 	[%rd20], %r32;
	ret;

}


// ===== COMPILED SASS (sm_100) =====

	.target	sm_100

	.elftype	@"ET_EXEC"


//--------------------- .note.nv.tkinfo           --------------------------
	.section	.note.nv.tkinfo,"",@"SHT_NOTE"
	.sectionflags	@"SHF_NOTE_NV_TKINFO"
	.tkinfo
        /*0018*/ 	.word	0x00000002
        /*0030*/ 	.string	""
        /*0030*/ 	.string	"ptxas"
        /*0030*/ 	.string	"Cuda compilation tools, release 13.0, V13.0.88"
        /*0030*/ 	.string	"Build cuda_13.0.r13.0/compiler.36424714_0"
        /*0030*/ 	.string	"-arch sm_100 -m 64 "



//--------------------- .note.nv.cuinfo           --------------------------
	.section	.note.nv.cuinfo,"",@"SHT_NOTE"
	.sectionflags	@"SHF_NOTE_NV_CUINFO"
        /*0018*/ 	.short	0x0002
        /*001a*/ 	.short	0x0064
        /*001c*/ 	.short	0x0082
	.zero		2


//--------------------- .nv.info                  --------------------------
	.section	.nv.info,"",@"SHT_CUDA_INFO"
	.align	4


	//----- nvinfo : EIATTR_REGCOUNT
	.align		4
        /*0000*/ 	.byte	0x04, 0x2f
        /*0002*/ 	.short	(.L_1 - .L_0)
	.align		4
.L_0:
        /*0004*/ 	.word	index@(_Z12tlb2_attack2PPjiPii)
        /*0008*/ 	.word	0x00000014


	//----- nvinfo : EIATTR_FRAME_SIZE
	.align		4
.L_1:
        /*000c*/ 	.byte	0x04, 0x11
        /*000e*/ 	.short	(.L_3 - .L_2)
	.align		4
.L_2:
        /*0010*/ 	.word	index@(_Z12tlb2_attack2PPjiPii)
        /*0014*/ 	.word	0x00000000


	//----- nvinfo : EIATTR_MIN_STACK_SIZE
	.align		4
.L_3:
        /*0018*/ 	.byte	0x04, 0x12
        /*001a*/ 	.short	(.L_5 - .L_4)
	.align		4
.L_4:
        /*001c*/ 	.word	index@(_Z12tlb2_attack2PPjiPii)
        /*0020*/ 	.word	0x00000000
.L_5:


//--------------------- .nv.compat                --------------------------
	.section	.nv.compat,"",@"SHT_CUDA_COMPAT_INFO"
	.align	4
        /*0000*/ 	.byte	0x02, 0x09, 0x00, 0x00, 0x02, 0x02, 0x01, 0x00, 0x02, 0x05, 0x05, 0x00, 0x03, 0x07, 0x01, 0x01
        /*0010*/ 	.byte	0x02, 0x03, 0x00, 0x00, 0x02, 0x06, 0x01, 0x00, 0x04, 0x0b, 0x08, 0x00, 0x09, 0x00, 0x00, 0x00
        /*0020*/ 	.byte	0x00, 0x00, 0x00, 0x00


//--------------------- .nv.info._Z12tlb2_attack2PPjiPii --------------------------
	.section	.nv.info._Z12tlb2_attack2PPjiPii,"",@"SHT_CUDA_INFO"
	.sectionflags	@""
	.align	4


	//----- nvinfo : EIATTR_CUDA_API_VERSION
	.align		4
        /*0000*/ 	.byte	0x04, 0x37
        /*0002*/ 	.short	(.L_7 - .L_6)
.L_6:
        /*0004*/ 	.word	0x00000082


	//----- nvinfo : EIATTR_KPARAM_INFO
	.align		4
.L_7:
        /*0008*/ 	.byte	0x04, 0x17
        /*000a*/ 	.short	(.L_9 - .L_8)
.L_8:
        /*000c*/ 	.word	0x00000000
        /*0010*/ 	.short	0x0003
        /*0012*/ 	.short	0x0018
        /*0014*/ 	.byte	0x00, 0xf0, 0x11, 0x00


	//----- nvinfo : EIATTR_KPARAM_INFO
	.align		4
.L_9:
        /*0018*/ 	.byte	0x04, 0x17
        /*001a*/ 	.short	(.L_11 - .L_10)
.L_10:
        /*001c*/ 	.word	0x00000000
        /*0020*/ 	.short	0x0002
        /*0022*/ 	.short	0x0010
        /*0024*/ 	.byte	0x00, 0xf5, 0x21, 0x00


	//----- nvinfo : EIATTR_KPARAM_INFO
	.align		4
.L_11:
        /*0028*/ 	.byte	0x04, 0x17
        /*002a*/ 	.short	(.L_13 - .L_12)
.L_12:
        /*002c*/ 	.word	0x00000000
        /*0030*/ 	.short	0x0001
        /*0032*/ 	.short	0x0008
        /*0034*/ 	.byte	0x00, 0xf0, 0x11, 0x00


	//----- nvinfo : EIATTR_KPARAM_INFO
	.align		4
.L_13:
        /*0038*/ 	.byte	0x04, 0x17
        /*003a*/ 	.short	(.L_15 - .L_14)
.L_14:
        /*003c*/ 	.word	0x00000000
        /*0040*/ 	.short	0x0000
        /*0042*/ 	.short	0x0000
        /*0044*/ 	.byte	0x00, 0xf5, 0x21, 0x00


	//----- nvinfo : EIATTR_SPARSE_MMA_MASK
	.align		4
.L_15:
        /*0048*/ 	.byte	0x03, 0x50
        /*004a*/ 	.short	0x0000


	//----- nvinfo : EIATTR_MAXREG_COUNT
	.align		4
        /*004c*/ 	.byte	0x03, 0x1b
        /*004e*/ 	.short	0x00ff


	//----- nvinfo : EIATTR_MERCURY_ISA_VERSION
	.align		4
        /*0050*/ 	.byte	0x03, 0x5f
        /*0052*/ 	.short	0x0101


	//----- nvinfo : EIATTR_VRC_CTA_INIT_COUNT
	.align		4
        /*0054*/ 	.byte	0x02, 0x4a
	.zero		1
	.zero		1


	//----- nvinfo : EIATTR_EXIT_INSTR_OFFSETS
	.align		4
        /*0058*/ 	.byte	0x04, 0x1c
        /*005a*/ 	.short	(.L_17 - .L_16)


	//   ....[0]....
.L_16:
        /*005c*/ 	.word	0x000003d0


	//----- nvinfo : EIATTR_CBANK_PARAM_SIZE
	.align		4
.L_17:
        /*0060*/ 	.byte	0x03, 0x19
        /*0062*/ 	.short	0x001c


	//----- nvinfo : EIATTR_PARAM_CBANK
	.align		4
        /*0064*/ 	.byte	0x04, 0x0a
        /*0066*/ 	.short	(.L_19 - .L_18)
	.align		4
.L_18:
        /*0068*/ 	.word	index@(.nv.constant0._Z12tlb2_attack2PPjiPii)
        /*006c*/ 	.short	0x0380
        /*006e*/ 	.short	0x001c


	//----- nvinfo : EIATTR_SW_WAR
	.align		4
.L_19:
        /*0070*/ 	.byte	0x04, 0x36
        /*0072*/ 	.short	(.L_21 - .L_20)
.L_20:
        /*0074*/ 	.word	0x00000008
.L_21:


//--------------------- .nv.callgraph             --------------------------
	.section	.nv.callgraph,"",@"SHT_CUDA_CALLGRAPH"
	.align	4
	.sectionentsize	8
	.align		4
        /*0000*/ 	.word	0x00000000
	.align		4
        /*0004*/ 	.word	0xffffffff
	.align		4
        /*0008*/ 	.word	0x00000000
	.align		4
        /*000c*/ 	.word	0xfffffffe
	.align		4
        /*0010*/ 	.word	0x00000000
	.align		4
        /*0014*/ 	.word	0xfffffffd
	.align		4
        /*0018*/ 	.word	0x00000000
	.align		4
        /*001c*/ 	.word	0xfffffffc


//--------------------- .text._Z12tlb2_attack2PPjiPii --------------------------
	.section	.text._Z12tlb2_attack2PPjiPii,"ax",@progbits
	.align	128
        .global         _Z12tlb2_attack2PPjiPii
        .type           _Z12tlb2_attack2PPjiPii,@function
        .size           _Z12tlb2_attack2PPjiPii,(.L_x_3 - _Z12tlb2_attack2PPjiPii)
        .other          _Z12tlb2_attack2PPjiPii,@"STO_CUDA_ENTRY STV_DEFAULT"
_Z12tlb2_attack2PPjiPii:
.text._Z12tlb2_attack2PPjiPii:
[----:B------:R-:W-:Y:S01]  /*0000*/  LDC R1, c[0x0][0x37c] ;  /* 0x0000df00ff017b82 */ /* 0x000fe20000000800 */
[----:B------:R-:W0:Y:S01]  /*0010*/  LDCU UR5, c[0x0][0x398] ;  /* 0x00007300ff0577ac */ /* 0x000e220008000800 */
[----:B------:R-:W1:Y:S01]  /*0020*/  S2R R8, SR_TID.X ;  /* 0x0000000000087919 */ /* 0x000e620000002100 */
[----:B------:R-:W-:Y:S01]  /*0030*/  HFMA2 R13, -RZ, RZ, 0, 0 ;  /* 0x00000000ff0d7431 */ /* 0x000fe200000001ff */
[----:B------:R-:W2:Y:S01]  /*0040*/  LDCU UR4, c[0x0][0x388] ;  /* 0x00007100ff0477ac */ /* 0x000ea20008000800 */
[----:B------:R-:W3:Y:S01]  /*0050*/  LDCU.64 UR6, c[0x0][0x358] ;  /* 0x00006b00ff0677ac */ /* 0x000ee20008000a00 */
[----:B0-----:R-:W0:Y:S01]  /*0060*/  I2F.U32.RP R0, UR5 ;  /* 0x0000000500007d06 */ /* 0x001e220008209000 */
[----:B------:R-:W-:Y:S01]  /*0070*/  ISETP.NE.U32.AND P1, PT, RZ, UR5, PT ;  /* 0x00000005ff007c0c */ /* 0x000fe2000bf25070 */
[----:B--2---:R-:W-:-:S06]  /*0080*/  UISETP.GE.AND UP0, UPT, UR4, 0x1, UPT ;  /* 0x000000010400788c */ /* 0x004fcc000bf06270 */
[----:B0-----:R-:W0:Y:S02]  /*0090*/  MUFU.RCP R0, R0 ;  /* 0x0000000000007308 */ /* 0x001e240000001000 */
[----:B0-----:R-:W-:Y:S02]  /*00a0*/  IADD3 R2, PT, PT, R0, 0xffffffe, RZ ;  /* 0x0ffffffe00027810 */ /* 0x001fe40007ffe0ff */
[----:B------:R-:W-:-:S04]  /*00b0*/  MOV R0, RZ ;  /* 0x000000ff00007202 */ /* 0x000fc80000000f00 */
[----:B------:R0:W2:Y:S02]  /*00c0*/  F2I.FTZ.U32.TRUNC.NTZ R3, R2 ;  /* 0x0000000200037305 */ /* 0x0000a4000021f000 */
[----:B0-----:R-:W-:Y:S01]  /*00d0*/  IMAD.MOV.U32 R2, RZ, RZ, RZ ;  /* 0x000000ffff027224 */ /* 0x001fe200078e00ff */
[----:B--2---:R-:W-:-:S05]  /*00e0*/  IADD3 R5, PT, PT, RZ, -R3, RZ ;  /* 0x80000003ff057210 */ /* 0x004fca0007ffe0ff */
[----:B------:R-:W-:-:S04]  /*00f0*/  IMAD R5, R5, UR5, RZ ;  /* 0x0000000505057c24 */ /* 0x000fc8000f8e02ff */
[----:B------:R-:W-:-:S06]  /*0100*/  IMAD.HI.U32 R3, R3, R5, R2 ;  /* 0x0000000503037227 */ /* 0x000fcc00078e0002 */
[----:B-1----:R-:W-:-:S05]  /*0110*/  IMAD.HI.U32 R3, R3, R8, RZ ;  /* 0x0000000803037227 */ /* 0x002fca00078e00ff */
[----:B------:R-:W-:-:S05]  /*0120*/  IADD3 R3, PT, PT, -R3, RZ, RZ ;  /* 0x000000ff03037210 */ /* 0x000fca0007ffe1ff */
[----:B------:R-:W-:-:S05]  /*0130*/  IMAD R3, R3, UR5, R8 ;  /* 0x0000000503037c24 */ /* 0x000fca000f8e0208 */
[----:B------:R-:W-:-:S13]  /*0140*/  ISETP.GE.U32.AND P0, PT, R3, UR5, PT ;  /* 0x0000000503007c0c */ /* 0x000fda000bf06070 */
[----:B------:R-:W-:-:S04]  /*0150*/  @P0 IADD3 R3, PT, PT, R3, -UR5, RZ ;  /* 0x8000000503030c10 */ /* 0x000fc8000fffe0ff */
[----:B------:R-:W-:-:S13]  /*0160*/  ISETP.GE.U32.AND P0, PT, R3, UR5, PT ;  /* 0x0000000503007c0c */ /* 0x000fda000bf06070 */
[----:B------:R-:W-:Y:S01]  /*0170*/  @P0 VIADD R3, R3, -UR5 ;  /* 0x8000000503030c36 */ /* 0x000fe20008000000 */
[----:B------:R-:W-:-:S05]  /*0180*/  @!P1 LOP3.LUT R3, RZ, UR5, RZ, 0x33, !PT ;  /* 0x00000005ff039c12 */ /* 0x000fca000f8e33ff */
[----:B------:R-:W-:Y:S01]  /*0190*/  IMAD.MOV.U32 R9, RZ, RZ, R3 ;  /* 0x000000ffff097224 */ /* 0x000fe200078e0003 */
[----:B---3--:R-:W-:Y:S06]  /*01a0*/  BRA.U !UP0, `(.L_x_0) ;  /* 0x0000000108447547 */ /* 0x008fec000b800000 */
[----:B------:R-:W0:Y:S01]  /*01b0*/  LDC.64 R6, c[0x0][0x380] ;  /* 0x0000e000ff067b82 */ /* 0x000e220000000a00 */
[----:B------:R-:W-:Y:S01]  /*01c0*/  MOV R0, RZ ;  /* 0x000000ff00007202 */ /* 0x000fe20000000f00 */
[----:B------:R-:W1:Y:S01]  /*01d0*/  LDCU UR5, c[0x0][0x398] ;  /* 0x00007300ff0577ac */ /* 0x000e620008000800 */
[----:B------:R-:W-:Y:S01]  /*01e0*/  MOV R13, RZ ;  /* 0x000000ff000d7202 */ /* 0x000fe20000000f00 */
[----:B------:R-:W-:-:S12]  /*01f0*/  UIADD3 UR4, UPT, UPT, -UR4, URZ, URZ ;  /* 0x000000ff04047290 */ /* 0x000fd8000fffe1ff */
.L_x_1:
[----:B0-----:R-:W-:-:S06]  /*0200*/  IMAD.WIDE.U32 R2, R9, 0x8, R6 ;  /* 0x0000000809027825 */ /* 0x001fcc00078e0006 */
[----:B------:R-:W2:Y:S01]  /*0210*/  LDG.E.64 R2, desc[UR6][R2.64] ;  /* 0x0000000602027981 */ /* 0x000ea2000c1e1b00 */
[----:B------:R-:W-:Y:S01]  /*0220*/  VIADD R9, R9, 0x1 ;  /* 0x0000000109097836 */ /* 0x000fe20000000000 */
[----:B------:R-:W-:-:S04]  /*0230*/  UIADD3 UR4, UPT, UPT, UR4, 0x1, URZ ;  /* 0x0000000104047890 */ /* 0x000fc8000fffe0ff */
[----:B-1----:R-:W-:Y:S01]  /*0240*/  ISETP.NE.AND P0, PT, R9, UR5, PT ;  /* 0x0000000509007c0c */ /* 0x002fe2000bf05270 */
[----:B------:R-:W-:-:S03]  /*0250*/  UISETP.NE.AND UP0, UPT, UR4, URZ, UPT ;  /* 0x000000ff0400728c */ /* 0x000fc6000bf05270 */
[----:B------:R-:W-:Y:S01]  /*0260*/  SEL R9, R9, RZ, P0 ;  /* 0x000000ff09097207 */ /* 0x000fe20000000000 */
[----:B--2---:R-:W-:-:S05]  /*0270*/  IMAD.WIDE.U32 R4, R13, 0x4, R2 ;  /* 0x000000040d047825 */ /* 0x004fca00078e0002 */
[----:B------:R-:W2:Y:S01]  /*0280*/  LDG.E.STRONG.GPU R13, desc[UR6][R4.64] ;  /* 0x00000006040d7981 */ /* 0x000ea2000c1ef900 */
[----:B------:R2:W-:Y:S06]  /*0290*/  MEMBAR.SC.CTA ;  /* 0x0000000000007992 */ /* 0x0005ec0000000000 */
[----:B--2---:R-:W-:Y:S01]  /*02a0*/  IADD3 R0, PT, PT, R13, R0, RZ ;  /* 0x000000000d007210 */ /* 0x004fe20007ffe0ff */
[----:B------:R-:W-:Y:S06]  /*02b0*/  BRA.U UP0, `(.L_x_1) ;  /* 0xfffffffd00d07547 */ /* 0x000fec000b83ffff */
.L_x_0:
[----:B------:R-:W0:Y:S01]  /*02c0*/  S2R R11, SR_CTAID.X ;  /* 0x00000000000b7919 */ /* 0x000e220000002500 */
[----:B------:R-:W1:Y:S01]  /*02d0*/  LDC.64 R2, c[0x0][0x390] ;  /* 0x0000e400ff027b82 */ /* 0x000e620000000a00 */
[----:B------:R-:W0:Y:S07]  /*02e0*/  LDCU UR4, c[0x0][0x360] ;  /* 0x00006c00ff0477ac */ /* 0x000e2e0008000800 */
[----:B------:R-:W2:Y:S01]  /*02f0*/  LDC.64 R6, c[0x0][0x380] ;  /* 0x0000e000ff067b82 */ /* 0x000ea20000000a00 */
[----:B0-----:R-:W-:-:S02]  /*0300*/  IMAD R11, R11, UR4, R8 ;  /* 0x000000040b0b7c24 */ /* 0x001fc4000f8e0208 */
[----:B--2---:R-:W-:-:S04]  /*0310*/  IMAD.WIDE.U32 R6, R9, 0x8, R6 ;  /* 0x0000000809067825 */ /* 0x004fc800078e0006 */
[----:B-1----:R-:W-:-:S05]  /*0320*/  IMAD.WIDE.U32 R4, R11, 0x4, R2 ;  /* 0x000000040b047825 */ /* 0x002fca00078e0002 */
[----:B------:R-:W-:Y:S04]  /*0330*/  STG.E desc[UR6][R4.64], R13 ;  /* 0x0000000d04007986 */ /* 0x000fe8000c101906 */
[----:B------:R-:W2:Y:S01]  /*0340*/  LDG.E.64 R6, desc[UR6][R6.64] ;  /* 0x0000000606067981 */ /* 0x000ea2000c1e1b00 */
[C---:B------:R-:W-:Y:S02]  /*0350*/  IADD3 R15, PT, PT, R11.reuse, 0x1, RZ ;  /* 0x000000010b0f7810 */ /* 0x040fe40007ffe0ff */
[----:B------:R-:W-:Y:S01]  /*0360*/  IADD3 R17, PT, PT, R11, 0x2, RZ ;  /* 0x000000020b117810 */ /* 0x000fe20007ffe0ff */
[----:B--2---:R-:W-:-:S06]  /*0370*/  IMAD.WIDE.U32 R8, R13, 0x4, R6 ;  /* 0x000000040d087825 */ /* 0x004fcc00078e0006 */
[----:B------:R-:W2:Y:S01]  /*0380*/  LD.E R9, desc[UR6][R8.64] ;  /* 0x0000000608097980 */ /* 0x000ea2000c101900 */
[----:B------:R-:W-:-:S04]  /*0390*/  IMAD.WIDE.U32 R10, R15, 0x4, R2 ;  /* 0x000000040f0a7825 */ /* 0x000fc800078e0002 */
[----:B------:R-:W-:Y:S01]  /*03a0*/  IMAD.WIDE.U32 R2, R17, 0x4, R2 ;  /* 0x0000000411027825 */ /* 0x000fe200078e0002 */
[----:B--2---:R-:W-:Y:S04]  /*03b0*/  STG.E desc[UR6][R10.64], R9 ;  /* 0x000000090a007986 */ /* 0x004fe8000c101906 */
[----:B------:R-:W-:Y:S01]  /*03c0*/  STG.E desc[UR6][R2.64], R0 ;  /* 0x0000000002007986 */ /* 0x000fe2000c101906 */
[----:B------:R-:W-:Y:S05]  /*03d0*/  EXIT ;  /* 0x000000000000794d */ /* 0x000fea0003800000 */
.L_x_2:
[----:B------:R-:W-:-:S00]  /*03e0*/  BRA `(.L_x_2) ;  /* 0xfffffffc00fc7947 */ /* 0x000fc0000383ffff */
[----:B------:R-:W-:-:S00]  /*03f0*/  NOP ;  /* 0x0000000000007918 */ /* 0x000fc00000000000 */
        /* <DEDUP_REMOVED lines=8> */
.L_x_3:


//--------------------- .nv.shared.reserved.0     --------------------------
	.section	.nv.shared.reserved.0,"aw",@nobits
	.weak		__nv_reservedSMEM_offset_0_alias
	.size		__nv_reservedSMEM_offset_0_alias, 0, 64
	.other		__nv_reservedSMEM_offset_0_alias,@"STO_CUDA_RESERVED_SHARED STV_DEFAULT"
__nv_reservedSMEM_offset_0_alias:
	.zero		0
	.zero		64


//--------------------- .nv.constant0._Z12tlb2_attack2PPjiPii --------------------------
	.section	.nv.constant0._Z12tlb2_attack2PPjiPii,"a",@progbits
	.sectionflags	@""
	.align	4
.nv.constant0._Z12tlb2_attack2PPjiPii:
	.zero		924


//--------------------- SYMBOLS --------------------------

	.type		.nv.reservedSmem.offset0,@object
	.size		.nv.reservedSmem.offset0,0x4
